	.headerflags	@"EF_CUDA_TEXMODE_UNIFIED EF_CUDA_64BIT_ADDRESS EF_CUDA_ACCELERATORS EF_CUDA_SM90 EF_CUDA_VIRTUAL_SM(EF_CUDA_SM90)"
	.elftype	@"ET_EXEC"


//--------------------- .nv.info                  --------------------------
	.section	.nv.info,"",@"SHT_CUDA_INFO"
	.align	4


	//----- nvinfo : EIATTR_REGCOUNT
	.align		4
        /*0000*/ 	.byte	0x04, 0x2f
        /*0002*/ 	.short	(.L_1 - .L_0)
	.align		4
.L_0:
        /*0004*/ 	.word	index@(triton_poi_fused_max_pool2d_with_indices_3)
        /*0008*/ 	.word	0x00000030


	//----- nvinfo : EIATTR_MIN_STACK_SIZE
	.align		4
.L_1:
        /*000c*/ 	.byte	0x04, 0x12
        /*000e*/ 	.short	(.L_3 - .L_2)
	.align		4
.L_2:
        /*0010*/ 	.word	index@(triton_poi_fused_max_pool2d_with_indices_3)
        /*0014*/ 	.word	0x00000000


	//----- nvinfo : EIATTR_FRAME_SIZE
	.align		4
.L_3:
        /*0018*/ 	.byte	0x04, 0x11
        /*001a*/ 	.short	(.L_5 - .L_4)
	.align		4
.L_4:
        /*001c*/ 	.word	index@(triton_poi_fused_max_pool2d_with_indices_3)
        /*0020*/ 	.word	0x00000000


	//----- nvinfo : EIATTR_MIN_STACK_SIZE
	.align		4
.L_5:
        /*0024*/ 	.byte	0x04, 0x12
        /*0026*/ 	.short	(.L_7 - .L_6)
	.align		4
.L_6:
        /*0028*/ 	.word	index@(triton_poi_fused_max_pool2d_with_indices_3)
        /*002c*/ 	.word	0x00000000
.L_7:


//--------------------- .nv.info.triton_poi_fused_max_pool2d_with_indices_3 --------------------------
	.section	.nv.info.triton_poi_fused_max_pool2d_with_indices_3,"",@"SHT_CUDA_INFO"
	.sectionflags	@""
	.align	4


	//----- nvinfo : EIATTR_CUDA_API_VERSION
	.align		4
        /*0000*/ 	.byte	0x04, 0x37
        /*0002*/ 	.short	(.L_9 - .L_8)
.L_8:
        /*0004*/ 	.word	0x0000007c


	//----- nvinfo : EIATTR_KPARAM_INFO
	.align		4
.L_9:
        /*0008*/ 	.byte	0x04, 0x17
        /*000a*/ 	.short	(.L_11 - .L_10)
.L_10:
        /*000c*/ 	.word	0x00000000
        /*0010*/ 	.short	0x0003
        /*0012*/ 	.short	0x0018
        /*0014*/ 	.byte	0x00, 0xf0, 0x11, 0x00


	//----- nvinfo : EIATTR_KPARAM_INFO
	.align		4
.L_11:
        /*0018*/ 	.byte	0x04, 0x17
        /*001a*/ 	.short	(.L_13 - .L_12)
.L_12:
        /*001c*/ 	.word	0x00000000
        /*0020*/ 	.short	0x0002
        /*0022*/ 	.short	0x0010
        /*0024*/ 	.byte	0x00, 0xf4, 0x21, 0x00


	//----- nvinfo : EIATTR_KPARAM_INFO
	.align		4
.L_13:
        /*0028*/ 	.byte	0x04, 0x17
        /*002a*/ 	.short	(.L_15 - .L_14)
.L_14:
        /*002c*/ 	.word	0x00000000
        /*0030*/ 	.short	0x0001
        /*0032*/ 	.short	0x0008
        /*0034*/ 	.byte	0x00, 0xf4, 0x21, 0x00


	//----- nvinfo : EIATTR_KPARAM_INFO
	.align		4
.L_15:
        /*0038*/ 	.byte	0x04, 0x17
        /*003a*/ 	.short	(.L_17 - .L_16)
.L_16:
        /*003c*/ 	.word	0x00000000
        /*0040*/ 	.short	0x0000
        /*0042*/ 	.short	0x0000
        /*0044*/ 	.byte	0x00, 0xf4, 0x21, 0x00


	//----- nvinfo : EIATTR_SPARSE_MMA_MASK
	.align		4
.L_17:
        /*0048*/ 	.byte	0x03, 0x50
        /*004a*/ 	.short	0x0000


	//----- nvinfo : EIATTR_MAXREG_COUNT
	.align		4
        /*004c*/ 	.byte	0x03, 0x1b
        /*004e*/ 	.short	0x00ff


	//----- nvinfo : EIATTR_EXIT_INSTR_OFFSETS
	.align		4
        /*0050*/ 	.byte	0x04, 0x1c
        /*0052*/ 	.short	(.L_19 - .L_18)


	//   ....[0]....
.L_18:
        /*0054*/ 	.word	0x00001420


	//----- nvinfo : EIATTR_REQNTID
	.align		4
.L_19:
        /*0058*/ 	.byte	0x04, 0x10
        /*005a*/ 	.short	(.L_21 - .L_20)
.L_20:
        /*005c*/ 	.word	0x00000080
        /*0060*/ 	.word	0x00000001
        /*0064*/ 	.word	0x00000001


	//----- nvinfo : EIATTR_CBANK_PARAM_SIZE
	.align		4
.L_21:
        /*0068*/ 	.byte	0x03, 0x19
        /*006a*/ 	.short	0x001c


	//----- nvinfo : EIATTR_PARAM_CBANK
	.align		4
        /*006c*/ 	.byte	0x04, 0x0a
        /*006e*/ 	.short	(.L_23 - .L_22)
	.align		4
.L_22:
        /*0070*/ 	.word	index@(.nv.constant0.triton_poi_fused_max_pool2d_with_indices_3)
        /*0074*/ 	.short	0x0210
        /*0076*/ 	.short	0x001c


	//----- nvinfo : EIATTR_SW_WAR
	.align		4
.L_23:
        /*0078*/ 	.byte	0x04, 0x36
        /*007a*/ 	.short	(.L_25 - .L_24)
.L_24:
        /*007c*/ 	.word	0x00000008
.L_25:


//--------------------- .nv.callgraph             --------------------------
	.section	.nv.callgraph,"",@"SHT_CUDA_CALLGRAPH"
	.align	4
	.sectionentsize	8
	.align		4
        /*0000*/ 	.word	0x00000000
	.align		4
        /*0004*/ 	.word	0xffffffff
	.align		4
        /*0008*/ 	.word	0x00000000
	.align		4
        /*000c*/ 	.word	0xfffffffe
	.align		4
        /*0010*/ 	.word	0x00000000
	.align		4
        /*0014*/ 	.word	0xfffffffd
	.align		4
        /*0018*/ 	.word	0x00000000
	.align		4
        /*001c*/ 	.word	0xfffffffc


//--------------------- .text.triton_poi_fused_max_pool2d_with_indices_3 --------------------------
	.section	.text.triton_poi_fused_max_pool2d_with_indices_3,"ax",@progbits
	.sectionflags	@"SHF_BARRIERS=1"
	.align	128
        .global         triton_poi_fused_max_pool2d_with_indices_3
        .type           triton_poi_fused_max_pool2d_with_indices_3,@function
        .size           triton_poi_fused_max_pool2d_with_indices_3,(.L_x_1 - triton_poi_fused_max_pool2d_with_indices_3)
        .other          triton_poi_fused_max_pool2d_with_indices_3,@"STO_CUDA_ENTRY STV_DEFAULT"
triton_poi_fused_max_pool2d_with_indices_3:
.text.triton_poi_fused_max_pool2d_with_indices_3:
[----:B------:R-:W-:Y:S01]  /*0000*/  LDC R1, c[0x0][0x28] ;  /* 0x00000a00ff017b82 */ /* 0x000fe20000000800 */
[----:B------:R-:W1:Y:S07]  /*0010*/  S2R R3, SR_TID.X ;  /* 0x0000000000037919 */ /* 0x000e6e0000002100 */
[----:B------:R-:W2:Y:S01]  /*0020*/  LDC.64 R26, c[0x0][0x210] ;  /* 0x00008400ff1a7b82 */ /* 0x000ea20000000a00 */
[----:B------:R-:W-:Y:S01]  /*0030*/  ULDC.64 UR6, c[0x0][0x208] ;  /* 0x0000820000067ab9 */ /* 0x000fe20000000a00 */
[----:B------:R-:W3:Y:S06]  /*0040*/  S2R R2, SR_CTAID.X ;  /* 0x0000000000027919 */ /* 0x000eec0000002500 */
[----:B------:R-:W4:Y:S01]  /*0050*/  S2UR UR5, SR_CgaCtaId ;  /* 0x00000000000579c3 */ /* 0x000f220000008800 */
[----:B------:R-:W-:Y:S01]  /*0060*/  UMOV UR4, 0x400 ;  /* 0x0000040000047882 */ /* 0x000fe20000000000 */
[----:B------:R-:W-:Y:S01]  /*0070*/  ULDC.64 UR8, c[0x0][0x220] ;  /* 0x0000880000087ab9 */ /* 0x000fe20000000a00 */
[----:B-1----:R-:W-:-:S02]  /*0080*/  IMAD.SHL.U32 R39, R3, 0x8, RZ ;  /* 0x0000000803277824 */ /* 0x002fc400078e00ff */
[----:B---3--:R-:W-:-:S03]  /*0090*/  IMAD.SHL.U32 R0, R2, 0x400, RZ ;  /* 0x0000040002007824 */ /* 0x008fc600078e00ff */
[----:B------:R-:W-:Y:S02]  /*00a0*/  LOP3.LUT R39, R39, 0x3f8, RZ, 0xc0, !PT ;  /* 0x000003f827277812 */ /* 0x000fe400078ec0ff */
[----:B------:R-:W-:Y:S02]  /*00b0*/  SHF.R.S32.HI R34, RZ, 0x15, R2 ;  /* 0x00000015ff227819 */ /* 0x000fe40000011402 */
[----:B------:R-:W-:Y:S02]  /*00c0*/  LOP3.LUT R2, R0, R39, RZ, 0xfc, !PT ;  /* 0x0000002700027212 */ /* 0x000fe400078efcff */
[----:B------:R-:W-:Y:S02]  /*00d0*/  SGXT R34, R34, 0x1 ;  /* 0x000000012222781a */ /* 0x000fe40000000200 */
[----:B------:R-:W-:Y:S02]  /*00e0*/  SHF.R.S32.HI R5, RZ, 0x1f, R2 ;  /* 0x0000001fff057819 */ /* 0x000fe40000011402 */
[----:B------:R-:W-:-:S02]  /*00f0*/  LOP3.LUT R7, R0, 0x2, R39, 0xfe, !PT ;  /* 0x0000000200077812 */ /* 0x000fc400078efe27 */
[----:B------:R-:W-:Y:S02]  /*0100*/  LEA.HI R4, R5, R2, RZ, 0x7 ;  /* 0x0000000205047211 */ /* 0x000fe400078f38ff */
[----:B------:R-:W-:Y:S02]  /*0110*/  LOP3.LUT R9, R0, 0x3, R39, 0xfe, !PT ;  /* 0x0000000300097812 */ /* 0x000fe400078efe27 */
[----:B------:R-:W-:Y:S01]  /*0120*/  LEA.HI R6, R34, R7, RZ, 0x7 ;  /* 0x0000000722067211 */ /* 0x000fe200078f38ff */
[----:B------:R-:W-:Y:S01]  /*0130*/  IMAD.SHL.U32 R37, R4, 0x4, RZ ;  /* 0x0000000404257824 */ /* 0x000fe200078e00ff */
[----:B------:R-:W-:Y:S02]  /*0140*/  LEA.HI R8, R34, R9, RZ, 0x7 ;  /* 0x0000000922087211 */ /* 0x000fe400078f38ff */
[----:B------:R-:W-:Y:S02]  /*0150*/  LOP3.LUT R6, R6, 0x7fffff80, RZ, 0xc0, !PT ;  /* 0x7fffff8006067812 */ /* 0x000fe400078ec0ff */
[----:B------:R-:W-:-:S02]  /*0160*/  LOP3.LUT R5, R0, 0x1, R39, 0xfe, !PT ;  /* 0x0000000100057812 */ /* 0x000fc400078efe27 */
[----:B------:R-:W-:Y:S01]  /*0170*/  LOP3.LUT R8, R8, 0x7fffff80, RZ, 0xc0, !PT ;  /* 0x7fffff8008087812 */ /* 0x000fe200078ec0ff */
[----:B------:R-:W-:Y:S01]  /*0180*/  IMAD.IADD R14, R7, 0x1, -R6 ;  /* 0x00000001070e7824 */ /* 0x000fe200078e0a06 */
[----:B------:R-:W-:Y:S02]  /*0190*/  LOP3.LUT R37, R37, 0xfffffe00, RZ, 0xc0, !PT ;  /* 0xfffffe0025257812 */ /* 0x000fe400078ec0ff */
[----:B------:R-:W-:Y:S01]  /*01a0*/  LEA.HI R6, R34, R5, RZ, 0x7 ;  /* 0x0000000522067211 */ /* 0x000fe200078f38ff */
[----:B------:R-:W-:Y:S02]  /*01b0*/  IMAD.IADD R18, R9, 0x1, -R8 ;  /* 0x0000000109127824 */ /* 0x000fe400078e0a08 */
[--C-:B------:R-:W-:Y:S01]  /*01c0*/  IMAD R9, R14, 0x2, R37.reuse ;  /* 0x000000020e097824 */ /* 0x100fe200078e0225 */
[----:B------:R-:W-:Y:S01]  /*01d0*/  LOP3.LUT R6, R6, 0x7fffff80, RZ, 0xc0, !PT ;  /* 0x7fffff8006067812 */ /* 0x000fe200078ec0ff */
[----:B------:R-:W-:Y:S02]  /*01e0*/  IMAD R21, R18, 0x2, R37 ;  /* 0x0000000212157824 */ /* 0x000fe400078e0225 */
[----:B--2---:R-:W-:-:S04]  /*01f0*/  IMAD.WIDE R8, R9, 0x4, R26 ;  /* 0x0000000409087825 */ /* 0x004fc800078e021a */
[----:B------:R-:W-:Y:S01]  /*0200*/  IMAD.IADD R38, R5, 0x1, -R6 ;  /* 0x0000000105267824 */ /* 0x000fe200078e0a06 */
[----:B------:R-:W2:Y:S01]  /*0210*/  LDG.E.EL R7, desc[UR6][R8.64] ;  /* 0x0000000608077981 */ /* 0x000ea2000c2e1900 */
[----:B------:R-:W-:-:S03]  /*0220*/  IMAD.WIDE R20, R21, 0x4, R26 ;  /* 0x0000000415147825 */ /* 0x000fc600078e021a */
[----:B------:R-:W2:Y:S01]  /*0230*/  LDG.E.EL R6, desc[UR6][R8.64+0x4] ;  /* 0x0000040608067981 */ /* 0x000ea2000c2e1900 */
[----:B------:R-:W-:Y:S01]  /*0240*/  IMAD R11, R38, 0x2, R37 ;  /* 0x00000002260b7824 */ /* 0x000fe200078e0225 */
[----:B------:R-:W-:Y:S02]  /*0250*/  LOP3.LUT R17, R37, 0x100, RZ, 0xfc, !PT ;  /* 0x0000010025117812 */ /* 0x000fe400078efcff */
[----:B------:R-:W3:Y:S01]  /*0260*/  LDG.E.EL R19, desc[UR6][R20.64] ;  /* 0x0000000614137981 */ /* 0x000ee2000c2e1900 */
[----:B------:R-:W-:-:S03]  /*0270*/  IMAD.WIDE R10, R11, 0x4, R26 ;  /* 0x000000040b0a7825 */ /* 0x000fc600078e021a */
[----:B------:R-:W3:Y:S01]  /*0280*/  LDG.E.EL R30, desc[UR6][R20.64+0x4] ;  /* 0x00000406141e7981 */ /* 0x000ee2000c2e1900 */
[----:B------:R-:W-:-:S03]  /*0290*/  IMAD R23, R14, 0x2, R17 ;  /* 0x000000020e177824 */ /* 0x000fc600078e0211 */
[----:B------:R-:W5:Y:S01]  /*02a0*/  LDG.E.EL R15, desc[UR6][R10.64] ;  /* 0x000000060a0f7981 */ /* 0x000f62000c2e1900 */
[----:B------:R-:W-:-:S03]  /*02b0*/  IMAD.WIDE R22, R23, 0x4, R26 ;  /* 0x0000000417167825 */ /* 0x000fc600078e021a */
[----:B------:R-:W5:Y:S01]  /*02c0*/  LDG.E.EL R29, desc[UR6][R10.64+0x4] ;  /* 0x000004060a1d7981 */ /* 0x000f62000c2e1900 */
[--C-:B------:R-:W-:Y:S02]  /*02d0*/  IMAD R25, R18, 0x2, R17.reuse ;  /* 0x0000000212197824 */ /* 0x100fe400078e0211 */
[----:B------:R-:W-:Y:S01]  /*02e0*/  IMAD R45, R38, 0x2, R17 ;  /* 0x00000002262d7824 */ /* 0x000fe200078e0211 */
[----:B------:R-:W4:Y:S01]  /*02f0*/  LDG.E.EL R13, desc[UR6][R22.64] ;  /* 0x00000006160d7981 */ /* 0x000f22000c2e1900 */
[----:B------:R-:W-:Y:S01]  /*0300*/  IMAD.WIDE R24, R25, 0x4, R26 ;  /* 0x0000000419187825 */ /* 0x000fe200078e021a */
[----:B------:R-:W-:-:S03]  /*0310*/  LOP3.LUT R5, R4, 0x7fffff80, RZ, 0xc0, !PT ;  /* 0x7fffff8004057812 */ /* 0x000fc600078ec0ff */
[----:B------:R-:W-:Y:S01]  /*0320*/  IMAD.WIDE R44, R45, 0x4, R26 ;  /* 0x000000042d2c7825 */ /* 0x000fe200078e021a */
[----:B------:R-:W4:Y:S03]  /*0330*/  LDG.E.EL R8, desc[UR6][R24.64] ;  /* 0x0000000618087981 */ /* 0x000f26000c2e1900 */
[----:B------:R-:W-:Y:S02]  /*0340*/  IMAD.IADD R12, R2, 0x1, -R5 ;  /* 0x00000001020c7824 */ /* 0x000fe400078e0a05 */
[----:B------:R-:W4:Y:S02]  /*0350*/  LDG.E.EL R44, desc[UR6][R44.64] ;  /* 0x000000062c2c7981 */ /* 0x000f24000c2e1900 */
[----:B------:R-:W-:-:S04]  /*0360*/  IMAD R5, R12, 0x2, R37 ;  /* 0x000000020c057824 */ /* 0x000fc800078e0225 */
[----:B------:R-:W-:-:S05]  /*0370*/  IMAD.WIDE R4, R5, 0x4, R26 ;  /* 0x0000000405047825 */ /* 0x000fca00078e021a */
[----:B------:R-:W4:Y:S04]  /*0380*/  LDG.E.EL R9, desc[UR6][R4.64] ;  /* 0x0000000604097981 */ /* 0x000f28000c2e1900 */
[----:B------:R1:W4:Y:S02]  /*0390*/  LDG.E.EL R28, desc[UR6][R4.64+0x4] ;  /* 0x00000406041c7981 */ /* 0x000324000c2e1900 */
[----:B01----:R-:W-:-:S04]  /*03a0*/  IMAD R5, R12, 0x2, R17 ;  /* 0x000000020c057824 */ /* 0x003fc800078e0211 */
[----:B------:R-:W-:-:S05]  /*03b0*/  IMAD.WIDE R4, R5, 0x4, R26 ;  /* 0x0000000405047825 */ /* 0x000fca00078e021a */
[----:B------:R0:W4:Y:S02]  /*03c0*/  LDG.E.EL R31, desc[UR6][R4.64] ;  /* 0x00000006041f7981 */ /* 0x000124000c2e1900 */
[----:B0-----:R-:W-:Y:S02]  /*03d0*/  LOP3.LUT R5, R37, 0x100, RZ, 0xfc, !PT ;  /* 0x0000010025057812 */ /* 0x001fe400078efcff */
[C---:B--2---:R-:W-:Y:S02]  /*03e0*/  FSETP.GT.AND P3, PT, R6.reuse, R7, PT ;  /* 0x000000070600720b */ /* 0x044fe40003f64000 */
[----:B------:R-:W-:Y:S02]  /*03f0*/  FSETP.NAN.AND P0, PT, R6, R6, PT ;  /* 0x000000060600720b */ /* 0x000fe40003f08000 */
[----:B---3--:R-:W-:Y:S02]  /*0400*/  FSETP.GT.AND P2, PT, R30, R19, PT ;  /* 0x000000131e00720b */ /* 0x008fe40003f44000 */
[----:B------:R-:W-:-:S07]  /*0410*/  P2R R16, PR, RZ, 0x8 ;  /* 0x00000008ff107803 */ /* 0x000fce0000000000 */
[----:B------:R-:W-:Y:S02]  /*0420*/  @!P3 SEL R6, R6, R7, P0 ;  /* 0x000000070606b207 */ /* 0x000fe40000000000 */
[C---:B-----5:R-:W-:Y:S02]  /*0430*/  FSETP.GT.AND P1, PT, R29.reuse, R15, PT ;  /* 0x0000000f1d00720b */ /* 0x060fe40003f24000 */
[----:B------:R-:W-:Y:S02]  /*0440*/  FSETP.NAN.AND P0, PT, R30, R30, PT ;  /* 0x0000001e1e00720b */ /* 0x000fe40003f08000 */
[----:B----4-:R-:W-:Y:S02]  /*0450*/  FSETP.GEU.AND P3, PT, R6, R13, PT ;  /* 0x0000000d0600720b */ /* 0x010fe40003f6e000 */
[----:B------:R-:W-:Y:S02]  /*0460*/  @!P2 SEL R30, R30, R19, P0 ;  /* 0x000000131e1ea207 */ /* 0x000fe40000000000 */
[----:B------:R-:W-:-:S02]  /*0470*/  FSETP.NAN.AND P0, PT, R29, R29, PT ;  /* 0x0000001d1d00720b */ /* 0x000fc40003f08000 */
[----:B------:R-:W-:Y:S02]  /*0480*/  P2R R25, PR, RZ, 0x4 ;  /* 0x00000004ff197803 */ /* 0x000fe40000000000 */
[----:B------:R-:W-:Y:S02]  /*0490*/  FSETP.GEU.AND P2, PT, R30, R8, PT ;  /* 0x000000081e00720b */ /* 0x000fe40003f4e000 */
[----:B------:R-:W-:Y:S02]  /*04a0*/  @!P1 SEL R29, R29, R15, P0 ;  /* 0x0000000f1d1d9207 */ /* 0x000fe40000000000 */
[----:B------:R-:W-:Y:S02]  /*04b0*/  P2R R24, PR, RZ, 0x2 ;  /* 0x00000002ff187803 */ /* 0x000fe40000000000 */
[----:B------:R-:W-:Y:S02]  /*04c0*/  FSETP.NAN.AND P0, PT, R13, R13, PT ;  /* 0x0000000d0d00720b */ /* 0x000fe40003f08000 */
[----:B------:R-:W-:-:S02]  /*04d0*/  FSETP.GEU.AND P1, PT, R29, R44, PT ;  /* 0x0000002c1d00720b */ /* 0x000fc40003f2e000 */
[----:B------:R-:W-:Y:S02]  /*04e0*/  @P3 SEL R13, R13, R6, P0 ;  /* 0x000000060d0d3207 */ /* 0x000fe40000000000 */
[----:B------:R-:W-:-:S04]  /*04f0*/  FSETP.NAN.AND P0, PT, R8, R8, PT ;  /* 0x000000080800720b */ /* 0x000fc80003f08000 */
[----:B------:R-:W-:Y:S02]  /*0500*/  @P2 SEL R8, R8, R30, P0 ;  /* 0x0000001e08082207 */ /* 0x000fe40000000000 */
[C---:B------:R-:W-:Y:S02]  /*0510*/  FSETP.NAN.AND P0, PT, R44.reuse, R44, PT ;  /* 0x0000002c2c00720b */ /* 0x040fe40003f08000 */
[----:B------:R-:W-:Y:S02]  /*0520*/  P2R R10, PR, RZ, 0x2 ;  /* 0x00000002ff0a7803 */ /* 0x000fe40000000000 */
[----:B------:R-:W-:Y:S02]  /*0530*/  @P1 SEL R44, R44, R29, P0 ;  /* 0x0000001d2c2c1207 */ /* 0x000fe40000000000 */
[----:B------:R-:W-:Y:S02]  /*0540*/  FSETP.GT.AND P1, PT, R28, R9, PT ;  /* 0x000000091c00720b */ /* 0x000fe40003f24000 */
[----:B------:R-:W-:-:S02]  /*0550*/  LOP3.LUT R7, R0, 0x4, R39, 0xfe, !PT ;  /* 0x0000000400077812 */ /* 0x000fc400078efe27 */
[----:B------:R-:W-:Y:S02]  /*0560*/  FSETP.NAN.AND P0, PT, R28, R28, PT ;  /* 0x0000001c1c00720b */ /* 0x000fe40003f08000 */
[----:B------:R-:W-:-:S04]  /*0570*/  LEA.HI R6, R34, R7, RZ, 0x7 ;  /* 0x0000000722067211 */ /* 0x000fc800078f38ff */
[----:B------:R-:W-:-:S03]  /*0580*/  LOP3.LUT R6, R6, 0x7fffff80, RZ, 0xc0, !PT ;  /* 0x7fffff8006067812 */ /* 0x000fc600078ec0ff */
[----:B------:R-:W-:Y:S02]  /*0590*/  @!P1 SEL R28, R28, R9, P0 ;  /* 0x000000091c1c9207 */ /* 0x000fe40000000000 */
[----:B------:R-:W-:Y:S01]  /*05a0*/  P2R R23, PR, RZ, 0x2 ;  /* 0x00000002ff177803 */ /* 0x000fe20000000000 */
[----:B------:R-:W-:Y:S01]  /*05b0*/  IMAD.IADD R30, R7, 0x1, -R6 ;  /* 0x00000001071e7824 */ /* 0x000fe200078e0a06 */
[----:B------:R-:W-:-:S03]  /*05c0*/  FSETP.GEU.AND P1, PT, R28, R31, PT ;  /* 0x0000001f1c00720b */ /* 0x000fc60003f2e000 */
[----:B------:R-:W-:Y:S01]  /*05d0*/  IMAD R7, R30, 0x2, R37 ;  /* 0x000000021e077824 */ /* 0x000fe200078e0225 */
[----:B------:R-:W-:-:S03]  /*05e0*/  FSETP.NAN.AND P0, PT, R31, R31, PT ;  /* 0x0000001f1f00720b */ /* 0x000fc60003f08000 */
[----:B------:R-:W-:-:S05]  /*05f0*/  IMAD.WIDE R6, R7, 0x4, R26 ;  /* 0x0000000407067825 */ /* 0x000fca00078e021a */
[----:B------:R-:W2:Y:S01]  /*0600*/  LDG.E.EL R9, desc[UR6][R6.64] ;  /* 0x0000000606097981 */ /* 0x000ea2000c2e1900 */
[----:B------:R-:W-:-:S03]  /*0610*/  @P1 SEL R31, R31, R28, P0 ;  /* 0x0000001c1f1f1207 */ /* 0x000fc60000000000 */
[----:B------:R0:W2:Y:S01]  /*0620*/  LDG.E.EL R28, desc[UR6][R6.64+0x4] ;  /* 0x00000406061c7981 */ /* 0x0000a2000c2e1900 */
[----:B------:R-:W-:-:S04]  /*0630*/  IMAD R5, R30, 0x2, R5 ;  /* 0x000000021e057824 */ /* 0x000fc800078e0205 */
[----:B------:R-:W-:-:S05]  /*0640*/  IMAD.WIDE R4, R5, 0x4, R26 ;  /* 0x0000000405047825 */ /* 0x000fca00078e021a */
[----:B------:R-:W3:Y:S01]  /*0650*/  LDG.E.EL R29, desc[UR6][R4.64] ;  /* 0x00000006041d7981 */ /* 0x000ee2000c2e1900 */
[----:B------:R-:W-:Y:S02]  /*0660*/  P2R R32, PR, RZ, 0x2 ;  /* 0x00000002ff207803 */ /* 0x000fe40000000000 */
[----:B0-----:R-:W-:-:S04]  /*0670*/  LOP3.LUT R7, R0, 0x5, R39, 0xfe, !PT ;  /* 0x0000000500077812 */ /* 0x001fc800078efe27 */
[----:B------:R-:W-:-:S04]  /*0680*/  LEA.HI R6, R34, R7, RZ, 0x7 ;  /* 0x0000000722067211 */ /* 0x000fc800078f38ff */
[----:B------:R-:W-:Y:S02]  /*0690*/  LOP3.LUT R6, R6, 0x7fffff80, RZ, 0xc0, !PT ;  /* 0x7fffff8006067812 */ /* 0x000fe400078ec0ff */
[C---:B--2---:R-:W-:Y:S02]  /*06a0*/  FSETP.GT.AND P1, PT, R28.reuse, R9, PT ;  /* 0x000000091c00720b */ /* 0x044fe40003f24000 */
[----:B------:R-:W-:Y:S02]  /*06b0*/  FSETP.NAN.AND P0, PT, R28, R28, PT ;  /* 0x0000001c1c00720b */ /* 0x000fe40003f08000 */
[----:B------:R-:W-:-:S09]  /*06c0*/  P2R R22, PR, RZ, 0x2 ;  /* 0x00000002ff167803 */ /* 0x000fd20000000000 */
[----:B------:R-:W-:-:S04]  /*06d0*/  @!P1 SEL R28, R28, R9, P0 ;  /* 0x000000091c1c9207 */ /* 0x000fc80000000000 */
[-C--:B---3--:R-:W-:Y:S02]  /*06e0*/  FSETP.GEU.AND P1, PT, R28, R29.reuse, PT ;  /* 0x0000001d1c00720b */ /* 0x088fe40003f2e000 */
[----:B------:R-:W-:-:S11]  /*06f0*/  FSETP.NAN.AND P0, PT, R29, R29, PT ;  /* 0x0000001d1d00720b */ /* 0x000fd60003f08000 */
[----:B------:R-:W-:Y:S01]  /*0700*/  @P1 SEL R29, R29, R28, P0 ;  /* 0x0000001c1d1d1207 */ /* 0x000fe20000000000 */
[----:B------:R-:W-:-:S04]  /*0710*/  IMAD.IADD R28, R7, 0x1, -R6 ;  /* 0x00000001071c7824 */ /* 0x000fc800078e0a06 */
[----:B------:R-:W-:-:S04]  /*0720*/  IMAD R7, R28, 0x2, R37 ;  /* 0x000000021c077824 */ /* 0x000fc800078e0225 */
[----:B------:R-:W-:-:S05]  /*0730*/  IMAD.WIDE R6, R7, 0x4, R26 ;  /* 0x0000000407067825 */ /* 0x000fca00078e021a */
[----:B------:R-:W2:Y:S04]  /*0740*/  LDG.E.EL R9, desc[UR6][R6.64] ;  /* 0x0000000606097981 */ /* 0x000ea8000c2e1900 */
[----:B------:R0:W2:Y:S01]  /*0750*/  LDG.E.EL R15, desc[UR6][R6.64+0x4] ;  /* 0x00000406060f7981 */ /* 0x0000a2000c2e1900 */
[----:B------:R-:W-:-:S04]  /*0760*/  IMAD R5, R28, 0x2, R17 ;  /* 0x000000021c057824 */ /* 0x000fc800078e0211 */
[----:B------:R-:W-:-:S05]  /*0770*/  IMAD.WIDE R4, R5, 0x4, R26 ;  /* 0x0000000405047825 */ /* 0x000fca00078e021a */
[----:B------:R-:W3:Y:S01]  /*0780*/  LDG.E.EL R40, desc[UR6][R4.64] ;  /* 0x0000000604287981 */ /* 0x000ee2000c2e1900 */
[----:B------:R-:W-:Y:S02]  /*0790*/  P2R R36, PR, RZ, 0x2 ;  /* 0x00000002ff247803 */ /* 0x000fe40000000000 */
[----:B------:R-:W-:-:S05]  /*07a0*/  LOP3.LUT R33, R37, 0x101, RZ, 0xfc, !PT ;  /* 0x0000010125217812 */ /* 0x000fca00078efcff */
[----:B0-----:R-:W-:-:S04]  /*07b0*/  IMAD R7, R18, 0x2, R33 ;  /* 0x0000000212077824 */ /* 0x001fc800078e0221 */
[----:B------:R-:W-:Y:S01]  /*07c0*/  IMAD.WIDE R6, R7, 0x4, R26 ;  /* 0x0000000407067825 */ /* 0x000fe200078e021a */
[C---:B--2---:R-:W-:Y:S02]  /*07d0*/  FSETP.GT.AND P1, PT, R15.reuse, R9, PT ;  /* 0x000000090f00720b */ /* 0x044fe40003f24000 */
[----:B------:R-:W-:-:S11]  /*07e0*/  FSETP.NAN.AND P0, PT, R15, R15, PT ;  /* 0x0000000f0f00720b */ /* 0x000fd60003f08000 */
[----:B------:R-:W-:-:S04]  /*07f0*/  @!P1 SEL R15, R15, R9, P0 ;  /* 0x000000090f0f9207 */ /* 0x000fc80000000000 */
[-C--:B---3--:R-:W-:Y:S02]  /*0800*/  FSETP.GEU.AND P0, PT, R15, R40.reuse, PT ;  /* 0x000000280f00720b */ /* 0x088fe40003f0e000 */
[----:B------:R-:W-:Y:S02]  /*0810*/  P2R R21, PR, RZ, 0x2 ;  /* 0x00000002ff157803 */ /* 0x000fe40000000000 */
[----:B------:R-:W-:-:S09]  /*0820*/  FSETP.NAN.AND P1, PT, R40, R40, PT ;  /* 0x000000282800720b */ /* 0x000fd20003f28000 */
[----:B------:R-:W-:Y:S02]  /*0830*/  @P0 SEL R40, R40, R15, P1 ;  /* 0x0000000f28280207 */ /* 0x000fe40000800000 */
[----:B------:R-:W2:Y:S01]  /*0840*/  LDG.E.EL R15, desc[UR6][R6.64] ;  /* 0x00000006060f7981 */ /* 0x000ea2000c2e1900 */
[----:B------:R-:W-:Y:S01]  /*0850*/  P2R R11, PR, RZ, 0x4 ;  /* 0x00000004ff0b7803 */ /* 0x000fe20000000000 */
[----:B------:R-:W-:Y:S01]  /*0860*/  IMAD R9, R14, 0x2, R33 ;  /* 0x000000020e097824 */ /* 0x000fe200078e0221 */
[-C--:B--2---:R-:W-:Y:S02]  /*0870*/  FSETP.GEU.AND P2, PT, R8, R15.reuse, PT ;  /* 0x0000000f0800720b */ /* 0x084fe40003f4e000 */
[----:B------:R-:W-:-:S11]  /*0880*/  FSETP.NAN.AND P1, PT, R15, R15, PT ;  /* 0x0000000f0f00720b */ /* 0x000fd60003f28000 */
[----:B------:R-:W-:Y:S01]  /*0890*/  @P2 SEL R15, R15, R8, P1 ;  /* 0x000000080f0f2207 */ /* 0x000fe20000800000 */
[----:B------:R-:W-:-:S05]  /*08a0*/  IMAD.WIDE R8, R9, 0x4, R26 ;  /* 0x0000000409087825 */ /* 0x000fca00078e021a */
[----:B------:R-:W2:Y:S01]  /*08b0*/  LDG.E.EL R14, desc[UR6][R8.64] ;  /* 0x00000006080e7981 */ /* 0x000ea2000c2e1900 */
[----:B------:R-:W-:-:S04]  /*08c0*/  LOP3.LUT R5, R0, 0x6, R39, 0xfe, !PT ;  /* 0x0000000600057812 */ /* 0x000fc800078efe27 */
[----:B------:R-:W-:-:S04]  /*08d0*/  LEA.HI R6, R34, R5, RZ, 0x7 ;  /* 0x0000000522067211 */ /* 0x000fc800078f38ff */
[----:B------:R-:W-:Y:S02]  /*08e0*/  LOP3.LUT R6, R6, 0x7fffff80, RZ, 0xc0, !PT ;  /* 0x7fffff8006067812 */ /* 0x000fe400078ec0ff */
[----:B------:R-:W-:-:S03]  /*08f0*/  P2R R4, PR, RZ, 0x1 ;  /* 0x00000001ff047803 */ /* 0x000fc60000000000 */
[----:B------:R-:W-:-:S04]  /*0900*/  IMAD.IADD R42, R5, 0x1, -R6 ;  /* 0x00000001052a7824 */ /* 0x000fc800078e0a06 */
[----:B------:R-:W-:-:S04]  /*0910*/  IMAD R7, R42, 0x2, R37 ;  /* 0x000000022a077824 */ /* 0x000fc800078e0225 */
[----:B------:R-:W-:-:S05]  /*0920*/  IMAD.WIDE R6, R7, 0x4, R26 ;  /* 0x0000000407067825 */ /* 0x000fca00078e021a */
[----:B------:R-:W3:Y:S01]  /*0930*/  LDG.E.EL R41, desc[UR6][R6.64+0x4] ;  /* 0x0000040606297981 */ /* 0x000ee2000c2e1900 */
[-C--:B--2---:R-:W-:Y:S02]  /*0940*/  FSETP.GEU.AND P0, PT, R13, R14.reuse, PT ;  /* 0x0000000e0d00720b */ /* 0x084fe40003f0e000 */
[----:B------:R-:W-:-:S11]  /*0950*/  FSETP.NAN.AND P1, PT, R14, R14, PT ;  /* 0x0000000e0e00720b */ /* 0x000fd60003f28000 */
[----:B------:R-:W-:Y:S02]  /*0960*/  @P0 SEL R14, R14, R13, P1 ;  /* 0x0000000d0e0e0207 */ /* 0x000fe40000800000 */
[----:B------:R-:W2:Y:S01]  /*0970*/  LDG.E.EL R13, desc[UR6][R6.64] ;  /* 0x00000006060d7981 */ /* 0x000ea2000c2e1900 */
[----:B------:R-:W-:Y:S01]  /*0980*/  P2R R19, PR, RZ, 0x1 ;  /* 0x00000001ff137803 */ /* 0x000fe20000000000 */
[----:B------:R-:W-:-:S04]  /*0990*/  IMAD R9, R38, 0x2, R33 ;  /* 0x0000000226097824 */ /* 0x000fc800078e0221 */
[----:B------:R-:W-:Y:S01]  /*09a0*/  IMAD.WIDE R8, R9, 0x4, R26 ;  /* 0x0000000409087825 */ /* 0x000fe200078e021a */
[C---:B---3--:R-:W-:Y:S02]  /*09b0*/  FSETP.NAN.AND P1, PT, R41.reuse, R41, PT ;  /* 0x000000292900720b */ /* 0x048fe40003f28000 */
[----:B--2---:R-:W-:-:S13]  /*09c0*/  FSETP.GT.AND P0, PT, R41, R13, PT ;  /* 0x0000000d2900720b */ /* 0x004fda0003f04000 */
[----:B------:R-:W-:Y:S02]  /*09d0*/  @!P0 SEL R41, R41, R13, P1 ;  /* 0x0000000d29298207 */ /* 0x000fe40000800000 */
[----:B------:R0:W2:Y:S01]  /*09e0*/  LDG.E.EL R13, desc[UR6][R8.64] ;  /* 0x00000006080d7981 */ /* 0x0000a2000c2e1900 */
[----:B------:R-:W-:-:S04]  /*09f0*/  LOP3.LUT R39, R0, 0x7, R39, 0xfe, !PT ;  /* 0x0000000700277812 */ /* 0x000fc800078efe27 */
[----:B------:R-:W-:-:S04]  /*0a00*/  LEA.HI R34, R34, R39, RZ, 0x7 ;  /* 0x0000002722227211 */ /* 0x000fc800078f38ff */
[----:B------:R-:W-:Y:S01]  /*0a10*/  LOP3.LUT R34, R34, 0x7fffff80, RZ, 0xc0, !PT ;  /* 0x7fffff8022227812 */ /* 0x000fe200078ec0ff */
[----:B------:R-:W-:Y:S01]  /*0a20*/  IMAD R35, R42, 0x2, R17 ;  /* 0x000000022a237824 */ /* 0x000fe200078e0211 */
[----:B------:R-:W-:-:S03]  /*0a30*/  P2R R5, PR, RZ, 0x1 ;  /* 0x00000001ff057803 */ /* 0x000fc60000000000 */
[----:B------:R-:W-:Y:S02]  /*0a40*/  IMAD.IADD R34, R39, 0x1, -R34 ;  /* 0x0000000127227824 */ /* 0x000fe400078e0a22 */
[----:B------:R-:W-:-:S04]  /*0a50*/  IMAD.WIDE R6, R35, 0x4, R26 ;  /* 0x0000000423067825 */ /* 0x000fc800078e021a */
[----:B0-----:R-:W-:Y:S01]  /*0a60*/  IMAD R9, R34, 0x2, R37 ;  /* 0x0000000222097824 */ /* 0x001fe200078e0225 */
[----:B------:R-:W3:Y:S03]  /*0a70*/  LDG.E.EL R35, desc[UR6][R6.64] ;  /* 0x0000000606237981 */ /* 0x000ee6000c2e1900 */
[----:B------:R-:W-:-:S05]  /*0a80*/  IMAD.WIDE R8, R9, 0x4, R26 ;  /* 0x0000000409087825 */ /* 0x000fca00078e021a */
[----:B------:R-:W4:Y:S01]  /*0a90*/  LDG.E.EL R37, desc[UR6][R8.64+0x4] ;  /* 0x0000040608257981 */ /* 0x000f22000c2e1900 */
[-C--:B--2---:R-:W-:Y:S02]  /*0aa0*/  FSETP.GEU.AND P0, PT, R44, R13.reuse, PT ;  /* 0x0000000d2c00720b */ /* 0x084fe40003f0e000 */
[----:B------:R-:W-:-:S11]  /*0ab0*/  FSETP.NAN.AND P1, PT, R13, R13, PT ;  /* 0x0000000d0d00720b */ /* 0x000fd60003f28000 */
[----:B------:R-:W-:Y:S02]  /*0ac0*/  @P0 SEL R13, R13, R44, P1 ;  /* 0x0000002c0d0d0207 */ /* 0x000fe40000800000 */
[----:B------:R-:W2:Y:S01]  /*0ad0*/  LDG.E.EL R44, desc[UR6][R8.64] ;  /* 0x00000006082c7981 */ /* 0x000ea2000c2e1900 */
[----:B------:R-:W-:Y:S02]  /*0ae0*/  P2R R38, PR, RZ, 0x1 ;  /* 0x00000001ff267803 */ /* 0x000fe40000000000 */
[-C--:B---3--:R-:W-:Y:S02]  /*0af0*/  FSETP.GEU.AND P1, PT, R41, R35.reuse, PT ;  /* 0x000000232900720b */ /* 0x088fe40003f2e000 */
[----:B------:R-:W-:Y:S02]  /*0b00*/  P2R R18, PR, RZ, 0x4 ;  /* 0x00000004ff127803 */ /* 0x000fe40000000000 */
[----:B------:R-:W-:-:S09]  /*0b10*/  FSETP.NAN.AND P2, PT, R35, R35, PT ;  /* 0x000000232300720b */ /* 0x000fd20003f48000 */
[----:B------:R-:W-:Y:S02]  /*0b20*/  @P1 SEL R35, R35, R41, P2 ;  /* 0x0000002923231207 */ /* 0x000fe40001000000 */
[C---:B----4-:R-:W-:Y:S02]  /*0b30*/  FSETP.NAN.AND P2, PT, R37.reuse, R37, PT ;  /* 0x000000252500720b */ /* 0x050fe40003f48000 */
[----:B------:R-:W-:Y:S01]  /*0b40*/  P2R R20, PR, RZ, 0x8 ;  /* 0x00000008ff147803 */ /* 0x000fe20000000000 */
[----:B------:R-:W-:Y:S01]  /*0b50*/  IMAD R17, R34, 0x2, R17 ;  /* 0x0000000222117824 */ /* 0x000fe200078e0211 */
[----:B--2---:R-:W-:-:S04]  /*0b60*/  FSETP.GT.AND P0, PT, R37, R44, PT ;  /* 0x0000002c2500720b */ /* 0x004fc80003f04000 */
[----:B------:R-:W-:-:S09]  /*0b70*/  P2R R7, PR, RZ, 0x1 ;  /* 0x00000001ff077803 */ /* 0x000fd20000000000 */
[----:B------:R-:W-:Y:S02]  /*0b80*/  @!P0 SEL R37, R37, R44, P2 ;  /* 0x0000002c25258207 */ /* 0x000fe40001000000 */
[----:B------:R-:W-:-:S04]  /*0b90*/  ISETP.NE.AND P0, PT, R36, RZ, PT ;  /* 0x000000ff2400720c */ /* 0x000fc80003f05270 */
[----:B------:R-:W-:Y:S02]  /*0ba0*/  P2R R8, PR, RZ, 0x1 ;  /* 0x00000001ff087803 */ /* 0x000fe40000000000 */
        /* <DEDUP_REMOVED lines=18> */
[----:B------:R-:W-:Y:S01]  /*0cd0*/  ISETP.NE.AND P0, PT, R16, RZ, PT ;  /* 0x000000ff1000720c */ /* 0x000fe20003f05270 */
[----:B------:R-:W-:-:S05]  /*0ce0*/  IMAD.WIDE R16, R17, 0x4, R26 ;  /* 0x0000000411107825 */ /* 0x000fca00078e021a */
[----:B------:R-:W2:Y:S02]  /*0cf0*/  LDG.E.EL R36, desc[UR6][R16.64] ;  /* 0x0000000610247981 */ /* 0x000ea4000c2e1900 */
[-C--:B--2---:R-:W-:Y:S02]  /*0d00*/  FSETP.GEU.AND P2, PT, R37, R36.reuse, PT ;  /* 0x000000242500720b */ /* 0x084fe40003f4e000 */
[----:B------:R-:W-:-:S11]  /*0d10*/  FSETP.NAN.AND P3, PT, R36, R36, PT ;  /* 0x000000242400720b */ /* 0x000fd60003f68000 */
[----:B------:R-:W-:Y:S02]  /*0d20*/  @P2 SEL R36, R36, R37, P3 ;  /* 0x0000002524242207 */ /* 0x000fe40001800000 */
[----:B------:R-:W-:Y:S02]  /*0d30*/  P2R R37, PR, RZ, 0x4 ;  /* 0x00000004ff257803 */ /* 0x000fe40000000000 */
[----:B------:R-:W-:-:S04]  /*0d40*/  ISETP.NE.AND P2, PT, R38, RZ, PT ;  /* 0x000000ff2600720c */ /* 0x000fc80003f45270 */
[----:B------:R-:W-:Y:S02]  /*0d50*/  P2R R38, PR, RZ, 0x4 ;  /* 0x00000004ff267803 */ /* 0x000fe40000000000 */
[----:B------:R-:W-:Y:S01]  /*0d60*/  ISETP.NE.AND P2, PT, R19, RZ, PT ;  /* 0x000000ff1300720c */ /* 0x000fe20003f45270 */
[----:B------:R-:W-:-:S03]  /*0d70*/  IMAD R19, R12, 0x2, R33 ;  /* 0x000000020c137824 */ /* 0x000fc600078e0221 */
[----:B------:R-:W-:Y:S02]  /*0d80*/  P2R R39, PR, RZ, 0x4 ;  /* 0x00000004ff277803 */ /* 0x000fe40000000000 */
[----:B------:R-:W-:Y:S01]  /*0d90*/  ISETP.NE.AND P2, PT, R18, RZ, PT ;  /* 0x000000ff1200720c */ /* 0x000fe20003f45270 */
[----:B------:R-:W-:-:S05]  /*0da0*/  IMAD.WIDE R18, R19, 0x4, R26 ;  /* 0x0000000413127825 */ /* 0x000fca00078e021a */
[----:B------:R-:W2:Y:S01]  /*0db0*/  LDG.E.EL R12, desc[UR6][R18.64] ;  /* 0x00000006120c7981 */ /* 0x000ea2000c2e1900 */
[----:B------:R-:W-:Y:S02]  /*0dc0*/  P2R R6, PR, RZ, 0x2 ;  /* 0x00000002ff067803 */ /* 0x000fe40000000000 */
[-C--:B--2---:R-:W-:Y:S02]  /*0dd0*/  FSETP.GEU.AND P1, PT, R31, R12.reuse, PT ;  /* 0x0000000c1f00720b */ /* 0x084fe40003f2e000 */
[----:B------:R-:W-:-:S11]  /*0de0*/  FSETP.NAN.AND P3, PT, R12, R12, PT ;  /* 0x0000000c0c00720b */ /* 0x000fd60003f68000 */
[----:B------:R-:W-:Y:S01]  /*0df0*/  @P1 SEL R12, R12, R31, P3 ;  /* 0x0000001f0c0c1207 */ /* 0x000fe20001800000 */
[----:B------:R-:W-:-:S04]  /*0e00*/  IMAD R31, R30, 0x2, R33 ;  /* 0x000000021e1f7824 */ /* 0x000fc800078e0221 */
[----:B------:R-:W-:-:S05]  /*0e10*/  IMAD.WIDE R30, R31, 0x4, R26 ;  /* 0x000000041f1e7825 */ /* 0x000fca00078e021a */
[----:B------:R0:W2:Y:S01]  /*0e20*/  LDG.E.EL R16, desc[UR6][R30.64] ;  /* 0x000000061e107981 */ /* 0x0000a2000c2e1900 */
[----:B------:R-:W-:-:S04]  /*0e30*/  IMAD R19, R42, 0x2, R33 ;  /* 0x000000022a137824 */ /* 0x000fc800078e0221 */
[----:B0-----:R-:W-:-:S05]  /*0e40*/  IMAD.WIDE R30, R19, 0x4, R26 ;  /* 0x00000004131e7825 */ /* 0x001fca00078e021a */
[----:B------:R-:W3:Y:S01]  /*0e50*/  LDG.E.EL R18, desc[UR6][R30.64] ;  /* 0x000000061e127981 */ /* 0x000ee2000c2e1900 */
[-C--:B--2---:R-:W-:Y:S02]  /*0e60*/  FSETP.GEU.AND P3, PT, R29, R16.reuse, PT ;  /* 0x000000101d00720b */ /* 0x084fe40003f6e000 */
[----:B------:R-:W-:-:S11]  /*0e70*/  FSETP.NAN.AND P4, PT, R16, R16, PT ;  /* 0x000000101000720b */ /* 0x000fd60003f88000 */
[----:B------:R-:W-:Y:S01]  /*0e80*/  @P3 SEL R16, R16, R29, P4 ;  /* 0x0000001d10103207 */ /* 0x000fe20002000000 */
[----:B------:R-:W-:-:S04]  /*0e90*/  IMAD R29, R28, 0x2, R33 ;  /* 0x000000021c1d7824 */ /* 0x000fc800078e0221 */
[----:B------:R-:W-:-:S05]  /*0ea0*/  IMAD.WIDE R28, R29, 0x4, R26 ;  /* 0x000000041d1c7825 */ /* 0x000fca00078e021a */
[----:B------:R0:W2:Y:S01]  /*0eb0*/  LDG.E.EL R17, desc[UR6][R28.64] ;  /* 0x000000061c117981 */ /* 0x0000a2000c2e1900 */
[----:B------:R-:W-:-:S04]  /*0ec0*/  IMAD R33, R34, 0x2, R33 ;  /* 0x0000000222217824 */ /* 0x000fc800078e0221 */
[----:B------:R-:W-:-:S05]  /*0ed0*/  IMAD.WIDE R26, R33, 0x4, R26 ;  /* 0x00000004211a7825 */ /* 0x000fca00078e021a */
[----:B------:R-:W4:Y:S01]  /*0ee0*/  LDG.E.EL R19, desc[UR6][R26.64] ;  /* 0x000000061a137981 */ /* 0x000f22000c2e1900 */
[----:B---3--:R-:W-:Y:S02]  /*0ef0*/  FSETP.NAN.AND P6, PT, R18, R18, PT ;  /* 0x000000121200720b */ /* 0x008fe40003fc8000 */
[----:B------:R-:W-:Y:S01]  /*0f00*/  P2R R32, PR, RZ, 0x1 ;  /* 0x00000001ff207803 */ /* 0x000fe20000000000 */
[----:B------:R-:W-:Y:S01]  /*0f10*/  UPRMT UR4, UR5, 0x654, UR4 ;  /* 0x0000065405047896 */ /* 0x000fe20008000004 */
[----:B------:R-:W-:-:S05]  /*0f20*/  IMAD.SHL.U32 R3, R3, 0x4, RZ ;  /* 0x0000000403037824 */ /* 0x000fca00078e00ff */
[----:B------:R-:W-:-:S04]  /*0f30*/  LOP3.LUT R3, R3, 0x1fc, RZ, 0xc0, !PT ;  /* 0x000001fc03037812 */ /* 0x000fc800078ec0ff */
[----:B0-----:R-:W-:Y:S02]  /*0f40*/  LEA R29, R3, UR4, 0x2 ;  /* 0x00000004031d7c11 */ /* 0x001fe4000f8e10ff */
[----:B------:R-:W-:Y:S02]  /*0f50*/  LOP3.LUT R3, R0, R3, RZ, 0xfc, !PT ;  /* 0x0000000300037212 */ /* 0x000fe400078efcff */
[----:B------:R-:W-:Y:S02]  /*0f60*/  SHF.R.S32.HI R0, RZ, 0x1f, R0 ;  /* 0x0000001fff007819 */ /* 0x000fe40000011400 */
[-C--:B--2---:R-:W-:Y:S02]  /*0f70*/  FSETP.GEU.AND P4, PT, R40, R17.reuse, PT ;  /* 0x000000112800720b */ /* 0x084fe40003f8e000 */
[----:B------:R-:W-:-:S11]  /*0f80*/  FSETP.NAN.AND P5, PT, R17, R17, PT ;  /* 0x000000111100720b */ /* 0x000fd60003fa8000 */
[----:B------:R-:W-:Y:S02]  /*0f90*/  @P4 SEL R17, R17, R40, P5 ;  /* 0x0000002811114207 */ /* 0x000fe40002800000 */
[----:B------:R-:W-:Y:S02]  /*0fa0*/  FSETP.GEU.AND P5, PT, R35, R18, PT ;  /* 0x000000122300720b */ /* 0x000fe40003fae000 */
[----:B----4-:R-:W-:-:S11]  /*0fb0*/  FSETP.NAN.AND P0, PT, R19, R19, PT ;  /* 0x000000131300720b */ /* 0x010fd60003f08000 */
[----:B------:R-:W-:Y:S02]  /*0fc0*/  @P5 SEL R18, R18, R35, P6 ;  /* 0x0000002312125207 */ /* 0x000fe40003000000 */
[----:B------:R-:W-:-:S13]  /*0fd0*/  FSETP.GEU.AND P6, PT, R36, R19, PT ;  /* 0x000000132400720b */ /* 0x000fda0003fce000 */
[----:B------:R-:W-:Y:S02]  /*0fe0*/  @P6 SEL R19, R19, R36, P0 ;  /* 0x0000002413136207 */ /* 0x000fe40000000000 */
[----:B------:R-:W-:-:S04]  /*0ff0*/  ISETP.NE.AND P0, PT, R32, RZ, PT ;  /* 0x000000ff2000720c */ /* 0x000fc80003f05270 */
[----:B------:R-:W-:Y:S02]  /*1000*/  SEL R28, RZ, 0x1, !P0 ;  /* 0x00000001ff1c7807 */ /* 0x000fe40004000000 */
        /* <DEDUP_REMOVED lines=11> */
[----:B------:R-:W-:Y:S02]  /*10c0*/  SEL R28, R28, 0x2, P0 ;  /* 0x000000021c1c7807 */ /* 0x000fe40000000000 */
        /* <DEDUP_REMOVED lines=8> */
[----:B------:R-:W-:Y:S02]  /*1150*/  ISETP.NE.AND P0, PT, R4, RZ, PT ;  /* 0x000000ff0400720c */ /* 0x000fe40003f05270 */
[----:B------:R-:W0:Y:S02]  /*1160*/  S2R R4, SR_TID.X ;  /* 0x0000000000047919 */ /* 0x000e240000002100 */
[----:B0-----:R-:W-:-:S05]  /*1170*/  IMAD.SHL.U32 R4, R4, 0x8, RZ ;  /* 0x0000000804047824 */ /* 0x001fca00078e00ff */
[----:B------:R-:W-:-:S04]  /*1180*/  LOP3.LUT R4, R4, 0x3f8, RZ, 0xc0, !PT ;  /* 0x000003f804047812 */ /* 0x000fc800078ec0ff */
[----:B------:R-:W-:Y:S01]  /*1190*/  LEA R26, R4, UR4, 0x2 ;  /* 0x00000004041a7c11 */ /* 0x000fe2000f8e10ff */
[----:B------:R-:W-:-:S04]  /*11a0*/  ULDC.64 UR4, c[0x0][0x218] ;  /* 0x0000860000047ab9 */ /* 0x000fc80000000a00 */
[----:B------:R0:W-:Y:S04]  /*11b0*/  STS.128 [R26], R12 ;  /* 0x0000000c1a007388 */ /* 0x0001e80000000c00 */
[----:B------:R1:W-:Y:S01]  /*11c0*/  STS.128 [R26+0x10], R16 ;  /* 0x000010101a007388 */ /* 0x0003e20000000c00 */
[----:B------:R-:W-:Y:S01]  /*11d0*/  BAR.SYNC.DEFER_BLOCKING 0x0 ;  /* 0x0000000000007b1d */ /* 0x000fe20000010000 */
[----:B------:R-:W-:Y:S02]  /*11e0*/  SEL R21, R21, 0x2, P0 ;  /* 0x0000000215157807 */ /* 0x000fe40000000000 */
[----:B------:R-:W-:Y:S02]  /*11f0*/  SEL R23, R23, 0x3, P1 ;  /* 0x0000000317177807 */ /* 0x000fe40000800000 */
[----:B------:R-:W-:-:S02]  /*1200*/  SEL R27, R21, 0x3, P4 ;  /* 0x00000003151b7807 */ /* 0x000fc40002000000 */
[----:B------:R-:W-:Y:S01]  /*1210*/  ISETP.NE.AND P0, PT, R7, RZ, PT ;  /* 0x000000ff0700720c */ /* 0x000fe20003f05270 */
[----:B------:R-:W2:Y:S01]  /*1220*/  LDC.64 R20, c[0x0][0x218] ;  /* 0x00008600ff147b82 */ /* 0x000ea20000000a00 */
[----:B------:R-:W-:Y:S02]  /*1230*/  ISETP.NE.AND P1, PT, R6, RZ, PT ;  /* 0x000000ff0600720c */ /* 0x000fe40003f25270 */
[----:B------:R-:W-:Y:S02]  /*1240*/  ISETP.NE.AND P4, PT, R5, RZ, PT ;  /* 0x000000ff0500720c */ /* 0x000fe40003f85270 */
[----:B------:R-:W-:Y:S01]  /*1250*/  SEL R25, R25, 0x3, P2 ;  /* 0x0000000319197807 */ /* 0x000fe20001000000 */
[----:B------:R-:W3:Y:S04]  /*1260*/  LDS.128 R8, [R29] ;  /* 0x000000001d087984 */ /* 0x000ee80000000c00 */
[----:B------:R4:W5:Y:S01]  /*1270*/  LDS.128 R4, [R29+0x800] ;  /* 0x000800001d047984 */ /* 0x0009620000000c00 */
[----:B------:R-:W-:-:S04]  /*1280*/  ISETP.NE.AND P2, PT, R39, RZ, PT ;  /* 0x000000ff2700720c */ /* 0x000fc80003f45270 */
[----:B------:R-:W-:Y:S02]  /*1290*/  SEL R28, R28, 0x3, P2 ;  /* 0x000000031c1c7807 */ /* 0x000fe40001000000 */
[----:B------:R-:W-:Y:S02]  /*12a0*/  ISETP.NE.AND P2, PT, R38, RZ, PT ;  /* 0x000000ff2600720c */ /* 0x000fe40003f45270 */
[----:B0-----:R-:W-:Y:S02]  /*12b0*/  SEL R13, RZ, 0x1, !P4 ;  /* 0x00000001ff0d7807 */ /* 0x001fe40006000000 */
[----:B------:R-:W-:Y:S02]  /*12c0*/  SEL R24, R24, 0x3, P2 ;  /* 0x0000000318187807 */ /* 0x000fe40001000000 */
[----:B------:R-:W-:Y:S02]  /*12d0*/  ISETP.NE.AND P2, PT, R37, RZ, PT ;  /* 0x000000ff2500720c */ /* 0x000fe40003f45270 */
[----:B------:R-:W-:-:S02]  /*12e0*/  SEL R12, RZ, 0x1, !P0 ;  /* 0x00000001ff0c7807 */ /* 0x000fc40004000000 */
[----:B------:R-:W-:Y:S02]  /*12f0*/  SEL R13, R13, 0x2, P1 ;  /* 0x000000020d0d7807 */ /* 0x000fe40000800000 */
[----:B------:R-:W-:Y:S02]  /*1300*/  SEL R12, R12, 0x2, P2 ;  /* 0x000000020c0c7807 */ /* 0x000fe40001000000 */
[----:B------:R-:W-:Y:S02]  /*1310*/  SEL R22, R22, 0x3, P3 ;  /* 0x0000000316167807 */ /* 0x000fe40001800000 */
[----:B------:R-:W-:Y:S02]  /*1320*/  SEL R13, R13, 0x3, P5 ;  /* 0x000000030d0d7807 */ /* 0x000fe40002800000 */
[----:B-1----:R-:W-:Y:S02]  /*1330*/  SEL R16, R12, 0x3, P6 ;  /* 0x000000030c107807 */ /* 0x002fe40003000000 */
[----:B------:R-:W-:-:S02]  /*1340*/  LEA R12, P0, R3, UR4, 0x2 ;  /* 0x00000004030c7c11 */ /* 0x000fc4000f8010ff */
[----:B------:R-:W-:Y:S02]  /*1350*/  PRMT R28, R28, 0x3340, R25 ;  /* 0x000033401c1c7816 */ /* 0x000fe40000000019 */
[----:B------:R-:W-:Y:S02]  /*1360*/  PRMT R23, R23, 0x3340, R24 ;  /* 0x0000334017177816 */ /* 0x000fe40000000018 */
[----:B------:R-:W-:Y:S02]  /*1370*/  PRMT R22, R22, 0x3340, R27 ;  /* 0x0000334016167816 */ /* 0x000fe4000000001b */
[----:B------:R-:W-:Y:S02]  /*1380*/  IADD3 R14, P1, R2, UR8, RZ ;  /* 0x00000008020e7c10 */ /* 0x000fe4000ff3e0ff */
[----:B----4-:R-:W-:Y:S01]  /*1390*/  PRMT R29, R13, 0x3340, R16 ;  /* 0x000033400d1d7816 */ /* 0x010fe20000000010 */
[C---:B--2---:R-:W-:Y:S01]  /*13a0*/  IMAD.WIDE R20, R3.reuse, 0x4, R20 ;  /* 0x0000000403147825 */ /* 0x044fe200078e0214 */
[----:B------:R-:W-:-:S02]  /*13b0*/  LEA.HI.X R13, R3, UR5, R0, 0x2, P0 ;  /* 0x00000005030d7c11 */ /* 0x000fc400080f1400 */
[----:B------:R-:W-:Y:S02]  /*13c0*/  LEA.HI.X.SX32 R15, R2, UR9, 0x1, P1 ;  /* 0x00000009020f7c11 */ /* 0x000fe400088f0eff */
[----:B------:R-:W-:Y:S02]  /*13d0*/  PRMT R28, R23, 0x5410, R28 ;  /* 0x00005410171c7816 */ /* 0x000fe4000000001c */
[----:B------:R-:W-:Y:S01]  /*13e0*/  PRMT R29, R22, 0x5410, R29 ;  /* 0x00005410161d7816 */ /* 0x000fe2000000001d */
[----:B---3--:R-:W-:Y:S04]  /*13f0*/  STG.E.128 desc[UR6][R20.64], R8 ;  /* 0x0000000814007986 */ /* 0x008fe8000c101d06 */
[----:B-----5:R-:W-:Y:S04]  /*1400*/  STG.E.128 desc[UR6][R12.64+0x800], R4 ;  /* 0x000800040c007986 */ /* 0x020fe8000c101d06 */
[----:B------:R-:W-:Y:S01]  /*1410*/  STG.E.64 desc[UR6][R14.64], R28 ;  /* 0x0000001c0e007986 */ /* 0x000fe2000c101b06 */
[----:B------:R-:W-:Y:S05]  /*1420*/  EXIT ;  /* 0x000000000000794d */ /* 0x000fea0003800000 */
.L_x_0:
[----:B------:R-:W-:-:S00]  /*1430*/  BRA `(.L_x_0) ;  /* 0xfffffffc00fc7947 */ /* 0x000fc0000383ffff */
[----:B------:R-:W-:-:S00]  /*1440*/  NOP ;  /* 0x0000000000007918 */ /* 0x000fc00000000000 */
        /* <DEDUP_REMOVED lines=11> */
.L_x_1:


//--------------------- .nv.shared.triton_poi_fused_max_pool2d_with_indices_3 --------------------------
	.section	.nv.shared.triton_poi_fused_max_pool2d_with_indices_3,"aw",@nobits
	.sectionflags	@""
	.align	16
	.zero		1024


//--------------------- .nv.constant0.triton_poi_fused_max_pool2d_with_indices_3 --------------------------
	.section	.nv.constant0.triton_poi_fused_max_pool2d_with_indices_3,"a",@progbits
	.sectionflags	@""
	.align	4
.nv.constant0.triton_poi_fused_max_pool2d_with_indices_3:
	.zero		556
